//
// Generated by NVIDIA NVVM Compiler
//
// Compiler Build ID: CL-36424714
// Cuda compilation tools, release 13.0, V13.0.88
// Based on NVVM 20.0.0
//

.version 9.0
.target sm_100
.address_size 64

	// .globl	_Z18array_ops_parallelPdS_S_S_S_S_i

.visible .entry _Z18array_ops_parallelPdS_S_S_S_S_i(
	.param .u64 .ptr .align 1 _Z18array_ops_parallelPdS_S_S_S_S_i_param_0,
	.param .u64 .ptr .align 1 _Z18array_ops_parallelPdS_S_S_S_S_i_param_1,
	.param .u64 .ptr .align 1 _Z18array_ops_parallelPdS_S_S_S_S_i_param_2,
	.param .u64 .ptr .align 1 _Z18array_ops_parallelPdS_S_S_S_S_i_param_3,
	.param .u64 .ptr .align 1 _Z18array_ops_parallelPdS_S_S_S_S_i_param_4,
	.param .u64 .ptr .align 1 _Z18array_ops_parallelPdS_S_S_S_S_i_param_5,
	.param .u32 _Z18array_ops_parallelPdS_S_S_S_S_i_param_6
)
{
	.reg .pred 	%p<2>;
	.reg .b32 	%r<6>;
	.reg .b64 	%rd<20>;
	.reg .b64 	%fd<13>;

	ld.param.u64 	%rd1, [_Z18array_ops_parallelPdS_S_S_S_S_i_param_0];
	ld.param.u64 	%rd2, [_Z18array_ops_parallelPdS_S_S_S_S_i_param_1];
	ld.param.u64 	%rd3, [_Z18array_ops_parallelPdS_S_S_S_S_i_param_2];
	ld.param.u64 	%rd4, [_Z18array_ops_parallelPdS_S_S_S_S_i_param_3];
	ld.param.u64 	%rd5, [_Z18array_ops_parallelPdS_S_S_S_S_i_param_4];
	ld.param.u64 	%rd6, [_Z18array_ops_parallelPdS_S_S_S_S_i_param_5];
	ld.param.u32 	%r2, [_Z18array_ops_parallelPdS_S_S_S_S_i_param_6];
	mov.u32 	%r3, %ctaid.x;
	mov.u32 	%r4, %ntid.x;
	mov.u32 	%r5, %tid.x;
	mad.lo.s32 	%r1, %r3, %r4, %r5;
	setp.ge.s32 	%p1, %r1, %r2;
	@%p1 bra 	$L__BB0_2;
	cvta.to.global.u64 	%rd7, %rd1;
	cvta.to.global.u64 	%rd8, %rd2;
	cvta.to.global.u64 	%rd9, %rd3;
	cvta.to.global.u64 	%rd10, %rd4;
	cvta.to.global.u64 	%rd11, %rd5;
	cvta.to.global.u64 	%rd12, %rd6;
	mul.wide.s32 	%rd13, %r1, 8;
	add.s64 	%rd14, %rd7, %rd13;
	ld.global.f64 	%fd1, [%rd14];
	add.s64 	%rd15, %rd8, %rd13;
	ld.global.f64 	%fd2, [%rd15];
	add.f64 	%fd3, %fd1, %fd2;
	add.s64 	%rd16, %rd9, %rd13;
	st.global.f64 	[%rd16], %fd3;
	ld.global.f64 	%fd4, [%rd14];
	ld.global.f64 	%fd5, [%rd15];
	sub.f64 	%fd6, %fd4, %fd5;
	add.s64 	%rd17, %rd10, %rd13;
	st.global.f64 	[%rd17], %fd6;
	ld.global.f64 	%fd7, [%rd14];
	ld.global.f64 	%fd8, [%rd15];
	mul.f64 	%fd9, %fd7, %fd8;
	add.s64 	%rd18, %rd11, %rd13;
	st.global.f64 	[%rd18], %fd9;
	ld.global.f64 	%fd10, [%rd14];
	ld.global.f64 	%fd11, [%rd15];
	div.rn.f64 	%fd12, %fd10, %fd11;
	add.s64 	%rd19, %rd12, %rd13;
	st.global.f64 	[%rd19], %fd12;
$L__BB0_2:
	ret;

}


// ===== COMPILED SASS (sm_100) =====

	.target	sm_100

	.elftype	@"ET_EXEC"


//--------------------- .note.nv.tkinfo           --------------------------
	.section	.note.nv.tkinfo,"",@"SHT_NOTE"
	.sectionflags	@"SHF_NOTE_NV_TKINFO"
	.tkinfo
        /*0018*/ 	.word	0x00000002
        /*0030*/ 	.string	""
        /*0030*/ 	.string	"ptxas"
        /*0030*/ 	.string	"Cuda compilation tools, release 13.0, V13.0.88"
        /*0030*/ 	.string	"Build cuda_13.0.r13.0/compiler.36424714_0"
        /*0030*/ 	.string	"-arch sm_100 -m 64 "



//--------------------- .note.nv.cuinfo           --------------------------
	.section	.note.nv.cuinfo,"",@"SHT_NOTE"
	.sectionflags	@"SHF_NOTE_NV_CUINFO"
        /*0018*/ 	.short	0x0002
        /*001a*/ 	.short	0x0064
        /*001c*/ 	.short	0x0082
	.zero		2


//--------------------- .nv.info                  --------------------------
	.section	.nv.info,"",@"SHT_CUDA_INFO"
	.align	4


	//----- nvinfo : EIATTR_REGCOUNT
	.align		4
        /*0000*/ 	.byte	0x04, 0x2f
        /*0002*/ 	.short	(.L_1 - .L_0)
	.align		4
.L_0:
        /*0004*/ 	.word	index@(_Z18array_ops_parallelPdS_S_S_S_S_i)
        /*0008*/ 	.word	0x00000019


	//----- nvinfo : EIATTR_FRAME_SIZE
	.align		4
.L_1:
        /*000c*/ 	.byte	0x04, 0x11
        /*000e*/ 	.short	(.L_3 - .L_2)
	.align		4
.L_2:
        /*0010*/ 	.word	index@($__internal_0_$__cuda_sm20_div_rn_f64_full)
        /*0014*/ 	.word	0x00000000


	//----- nvinfo : EIATTR_FRAME_SIZE
	.align		4
.L_3:
        /*0018*/ 	.byte	0x04, 0x11
        /*001a*/ 	.short	(.L_5 - .L_4)
	.align		4
.L_4:
        /*001c*/ 	.word	index@(_Z18array_ops_parallelPdS_S_S_S_S_i)
        /*0020*/ 	.word	0x00000000


	//----- nvinfo : EIATTR_MIN_STACK_SIZE
	.align		4
.L_5:
        /*0024*/ 	.byte	0x04, 0x12
        /*0026*/ 	.short	(.L_7 - .L_6)
	.align		4
.L_6:
        /*0028*/ 	.word	index@(_Z18array_ops_parallelPdS_S_S_S_S_i)
        /*002c*/ 	.word	0x00000000
.L_7:


//--------------------- .nv.compat                --------------------------
	.section	.nv.compat,"",@"SHT_CUDA_COMPAT_INFO"
	.align	4
        /*0000*/ 	.byte	0x02, 0x09, 0x00, 0x00, 0x02, 0x02, 0x01, 0x00, 0x02, 0x05, 0x05, 0x00, 0x03, 0x07, 0x01, 0x01
        /*0010*/ 	.byte	0x02, 0x03, 0x00, 0x00, 0x02, 0x06, 0x01, 0x00, 0x04, 0x0b, 0x08, 0x00, 0x01, 0x00, 0x00, 0x00
        /*0020*/ 	.byte	0x00, 0x00, 0x00, 0x00


//--------------------- .nv.info._Z18array_ops_parallelPdS_S_S_S_S_i --------------------------
	.section	.nv.info._Z18array_ops_parallelPdS_S_S_S_S_i,"",@"SHT_CUDA_INFO"
	.sectionflags	@""
	.align	4


	//----- nvinfo : EIATTR_CUDA_API_VERSION
	.align		4
        /*0000*/ 	.byte	0x04, 0x37
        /*0002*/ 	.short	(.L_9 - .L_8)
.L_8:
        /*0004*/ 	.word	0x00000082


	//----- nvinfo : EIATTR_KPARAM_INFO
	.align		4
.L_9:
        /*0008*/ 	.byte	0x04, 0x17
        /*000a*/ 	.short	(.L_11 - .L_10)
.L_10:
        /*000c*/ 	.word	0x00000000
        /*0010*/ 	.short	0x0006
        /*0012*/ 	.short	0x0030
        /*0014*/ 	.byte	0x00, 0xf0, 0x11, 0x00


	//----- nvinfo : EIATTR_KPARAM_INFO
	.align		4
.L_11:
        /*0018*/ 	.byte	0x04, 0x17
        /*001a*/ 	.short	(.L_13 - .L_12)
.L_12:
        /*001c*/ 	.word	0x00000000
        /*0020*/ 	.short	0x0005
        /*0022*/ 	.short	0x0028
        /*0024*/ 	.byte	0x00, 0xf5, 0x21, 0x00


	//----- nvinfo : EIATTR_KPARAM_INFO
	.align		4
.L_13:
        /*0028*/ 	.byte	0x04, 0x17
        /*002a*/ 	.short	(.L_15 - .L_14)
.L_14:
        /*002c*/ 	.word	0x00000000
        /*0030*/ 	.short	0x0004
        /*0032*/ 	.short	0x0020
        /*0034*/ 	.byte	0x00, 0xf5, 0x21, 0x00


	//----- nvinfo : EIATTR_KPARAM_INFO
	.align		4
.L_15:
        /*0038*/ 	.byte	0x04, 0x17
        /*003a*/ 	.short	(.L_17 - .L_16)
.L_16:
        /*003c*/ 	.word	0x00000000
        /*0040*/ 	.short	0x0003
        /*0042*/ 	.short	0x0018
        /*0044*/ 	.byte	0x00, 0xf5, 0x21, 0x00


	//----- nvinfo : EIATTR_KPARAM_INFO
	.align		4
.L_17:
        /*0048*/ 	.byte	0x04, 0x17
        /*004a*/ 	.short	(.L_19 - .L_18)
.L_18:
        /*004c*/ 	.word	0x00000000
        /*0050*/ 	.short	0x0002
        /*0052*/ 	.short	0x0010
        /*0054*/ 	.byte	0x00, 0xf5, 0x21, 0x00


	//----- nvinfo : EIATTR_KPARAM_INFO
	.align		4
.L_19:
        /*0058*/ 	.byte	0x04, 0x17
        /*005a*/ 	.short	(.L_21 - .L_20)
.L_20:
        /*005c*/ 	.word	0x00000000
        /*0060*/ 	.short	0x0001
        /*0062*/ 	.short	0x0008
        /*0064*/ 	.byte	0x00, 0xf5, 0x21, 0x00


	//----- nvinfo : EIATTR_KPARAM_INFO
	.align		4
.L_21:
        /*0068*/ 	.byte	0x04, 0x17
        /*006a*/ 	.short	(.L_23 - .L_22)
.L_22:
        /*006c*/ 	.word	0x00000000
        /*0070*/ 	.short	0x0000
        /*0072*/ 	.short	0x0000
        /*0074*/ 	.byte	0x00, 0xf5, 0x21, 0x00


	//----- nvinfo : EIATTR_SPARSE_MMA_MASK
	.align		4
.L_23:
        /*0078*/ 	.byte	0x03, 0x50
        /*007a*/ 	.short	0x0000


	//----- nvinfo : EIATTR_MAXREG_COUNT
	.align		4
        /*007c*/ 	.byte	0x03, 0x1b
        /*007e*/ 	.short	0x00ff


	//----- nvinfo : EIATTR_MERCURY_ISA_VERSION
	.align		4
        /*0080*/ 	.byte	0x03, 0x5f
        /*0082*/ 	.short	0x0101


	//----- nvinfo : EIATTR_VRC_CTA_INIT_COUNT
	.align		4
        /*0084*/ 	.byte	0x02, 0x4a
	.zero		1
	.zero		1


	//----- nvinfo : EIATTR_EXIT_INSTR_OFFSETS
	.align		4
        /*0088*/ 	.byte	0x04, 0x1c
        /*008a*/ 	.short	(.L_25 - .L_24)


	//   ....[0]....
.L_24:
        /*008c*/ 	.word	0x00000070


	//   ....[1]....
        /*0090*/ 	.word	0x00000360


	//----- nvinfo : EIATTR_CRS_STACK_SIZE
	.align		4
.L_25:
        /*0094*/ 	.byte	0x04, 0x1e
        /*0096*/ 	.short	(.L_27 - .L_26)
.L_26:
        /*0098*/ 	.word	0x00000000


	//----- nvinfo : EIATTR_CBANK_PARAM_SIZE
	.align		4
.L_27:
        /*009c*/ 	.byte	0x03, 0x19
        /*009e*/ 	.short	0x0034


	//----- nvinfo : EIATTR_PARAM_CBANK
	.align		4
        /*00a0*/ 	.byte	0x04, 0x0a
        /*00a2*/ 	.short	(.L_29 - .L_28)
	.align		4
.L_28:
        /*00a4*/ 	.word	index@(.nv.constant0._Z18array_ops_parallelPdS_S_S_S_S_i)
        /*00a8*/ 	.short	0x0380
        /*00aa*/ 	.short	0x0034


	//----- nvinfo : EIATTR_SW_WAR
	.align		4
.L_29:
        /*00ac*/ 	.byte	0x04, 0x36
        /*00ae*/ 	.short	(.L_31 - .L_30)
.L_30:
        /*00b0*/ 	.word	0x00000008
.L_31:


//--------------------- .nv.callgraph             --------------------------
	.section	.nv.callgraph,"",@"SHT_CUDA_CALLGRAPH"
	.align	4
	.sectionentsize	8
	.align		4
        /*0000*/ 	.word	0x00000000
	.align		4
        /*0004*/ 	.word	0xffffffff
	.align		4
        /*0008*/ 	.word	0x00000000
	.align		4
        /*000c*/ 	.word	0xfffffffe
	.align		4
        /*0010*/ 	.word	0x00000000
	.align		4
        /*0014*/ 	.word	0xfffffffd
	.align		4
        /*0018*/ 	.word	0x00000000
	.align		4
        /*001c*/ 	.word	0xfffffffc


//--------------------- .text._Z18array_ops_parallelPdS_S_S_S_S_i --------------------------
	.section	.text._Z18array_ops_parallelPdS_S_S_S_S_i,"ax",@progbits
	.align	128
        .global         _Z18array_ops_parallelPdS_S_S_S_S_i
        .type           _Z18array_ops_parallelPdS_S_S_S_S_i,@function
        .size           _Z18array_ops_parallelPdS_S_S_S_S_i,(.L_x_8 - _Z18array_ops_parallelPdS_S_S_S_S_i)
        .other          _Z18array_ops_parallelPdS_S_S_S_S_i,@"STO_CUDA_ENTRY STV_DEFAULT"
_Z18array_ops_parallelPdS_S_S_S_S_i:
.text._Z18array_ops_parallelPdS_S_S_S_S_i:
[----:B------:R-:W-:Y:S01]  /*0000*/  LDC R1, c[0x0][0x37c] ;  /* 0x0000df00ff017b82 */ /* 0x000fe20000000800 */
[----:B------:R-:W0:Y:S07]  /*0010*/  S2R R3, SR_TID.X ;  /* 0x0000000000037919 */ /* 0x000e2e0000002100 */
[----:B------:R-:W0:Y:S01]  /*0020*/  S2UR UR4, SR_CTAID.X ;  /* 0x00000000000479c3 */ /* 0x000e220000002500 */
[----:B------:R-:W1:Y:S07]  /*0030*/  LDCU UR5, c[0x0][0x3b0] ;  /* 0x00007600ff0577ac */ /* 0x000e6e0008000800 */
[----:B------:R-:W0:Y:S02]  /*0040*/  LDC R0, c[0x0][0x360] ;  /* 0x0000d800ff007b82 */ /* 0x000e240000000800 */
[----:B0-----:R-:W-:-:S05]  /*0050*/  IMAD R0, R0, UR4, R3 ;  /* 0x0000000400007c24 */ /* 0x001fca000f8e0203 */
[----:B-1----:R-:W-:-:S13]  /*0060*/  ISETP.GE.AND P0, PT, R0, UR5, PT ;  /* 0x0000000500007c0c */ /* 0x002fda000bf06270 */
[----:B------:R-:W-:Y:S05]  /*0070*/  @P0 EXIT ;  /* 0x000000000000094d */ /* 0x000fea0003800000 */
[----:B------:R-:W0:Y:S01]  /*0080*/  LDC.64 R4, c[0x0][0x380] ;  /* 0x0000e000ff047b82 */ /* 0x000e220000000a00 */
[----:B------:R-:W1:Y:S07]  /*0090*/  LDCU.64 UR4, c[0x0][0x358] ;  /* 0x00006b00ff0477ac */ /* 0x000e6e0008000a00 */
[----:B------:R-:W2:Y:S08]  /*00a0*/  LDC.64 R2, c[0x0][0x388] ;  /* 0x0000e200ff027b82 */ /* 0x000eb00000000a00 */
[----:B------:R-:W3:Y:S01]  /*00b0*/  LDC.64 R10, c[0x0][0x390] ;  /* 0x0000e400ff0a7b82 */ /* 0x000ee20000000a00 */
[----:B0-----:R-:W-:-:S07]  /*00c0*/  IMAD.WIDE R4, R0, 0x8, R4 ;  /* 0x0000000800047825 */ /* 0x001fce00078e0204 */
[----:B------:R-:W0:Y:S01]  /*00d0*/  LDC.64 R14, c[0x0][0x398] ;  /* 0x0000e600ff0e7b82 */ /* 0x000e220000000a00 */
[----:B-1----:R-:W4:Y:S01]  /*00e0*/  LDG.E.64 R6, desc[UR4][R4.64] ;  /* 0x0000000404067981 */ /* 0x002f22000c1e1b00 */
[----:B--2---:R-:W-:-:S06]  /*00f0*/  IMAD.WIDE R2, R0, 0x8, R2 ;  /* 0x0000000800027825 */ /* 0x004fcc00078e0202 */
[----:B------:R-:W1:Y:S01]  /*0100*/  LDC.64 R18, c[0x0][0x3a0] ;  /* 0x0000e800ff127b82 */ /* 0x000e620000000a00 */
[----:B------:R-:W4:Y:S02]  /*0110*/  LDG.E.64 R8, desc[UR4][R2.64] ;  /* 0x0000000402087981 */ /* 0x000f24000c1e1b00 */
[----:B----4-:R-:W-:Y:S01]  /*0120*/  DADD R6, R6, R8 ;  /* 0x0000000006067229 */ /* 0x010fe20000000008 */
[----:B---3--:R-:W-:-:S06]  /*0130*/  IMAD.WIDE R8, R0, 0x8, R10 ;  /* 0x0000000800087825 */ /* 0x008fcc00078e020a */
[----:B------:R2:W-:Y:S04]  /*0140*/  STG.E.64 desc[UR4][R8.64], R6 ;  /* 0x0000000608007986 */ /* 0x0005e8000c101b04 */
[----:B------:R-:W3:Y:S04]  /*0150*/  LDG.E.64 R10, desc[UR4][R4.64] ;  /* 0x00000004040a7981 */ /* 0x000ee8000c1e1b00 */
[----:B------:R-:W3:Y:S02]  /*0160*/  LDG.E.64 R12, desc[UR4][R2.64] ;  /* 0x00000004020c7981 */ /* 0x000ee4000c1e1b00 */
[----:B---3--:R-:W-:Y:S01]  /*0170*/  DADD R10, R10, -R12 ;  /* 0x000000000a0a7229 */ /* 0x008fe2000000080c */
[----:B0-----:R-:W-:-:S06]  /*0180*/  IMAD.WIDE R12, R0, 0x8, R14 ;  /* 0x00000008000c7825 */ /* 0x001fcc00078e020e */
[----:B------:R0:W-:Y:S04]  /*0190*/  STG.E.64 desc[UR4][R12.64], R10 ;  /* 0x0000000a0c007986 */ /* 0x0001e8000c101b04 */
[----:B------:R-:W3:Y:S04]  /*01a0*/  LDG.E.64 R14, desc[UR4][R4.64] ;  /* 0x00000004040e7981 */ /* 0x000ee8000c1e1b00 */
[----:B------:R-:W3:Y:S02]  /*01b0*/  LDG.E.64 R16, desc[UR4][R2.64] ;  /* 0x0000000402107981 */ /* 0x000ee4000c1e1b00 */
[----:B---3--:R-:W-:Y:S01]  /*01c0*/  DMUL R14, R14, R16 ;  /* 0x000000100e0e7228 */ /* 0x008fe20000000000 */
[----:B-1----:R-:W-:-:S06]  /*01d0*/  IMAD.WIDE R16, R0, 0x8, R18 ;  /* 0x0000000800107825 */ /* 0x002fcc00078e0212 */
[----:B------:R1:W-:Y:S04]  /*01e0*/  STG.E.64 desc[UR4][R16.64], R14 ;  /* 0x0000000e10007986 */ /* 0x0003e8000c101b04 */
[----:B--2---:R-:W2:Y:S04]  /*01f0*/  LDG.E.64 R8, desc[UR4][R2.64] ;  /* 0x0000000402087981 */ /* 0x004ea8000c1e1b00 */
[----:B------:R-:W3:Y:S01]  /*0200*/  LDG.E.64 R6, desc[UR4][R4.64] ;  /* 0x0000000404067981 */ /* 0x000ee2000c1e1b00 */
[----:B------:R-:W-:Y:S01]  /*0210*/  IMAD.MOV.U32 R18, RZ, RZ, 0x1 ;  /* 0x00000001ff127424 */ /* 0x000fe200078e00ff */
[----:B------:R-:W-:Y:S01]  /*0220*/  BSSY.RECONVERGENT B0, `(.L_x_0) ;  /* 0x0000010000007945 */ /* 0x000fe20003800200 */
[----:B--2---:R-:W0:Y:S04]  /*0230*/  MUFU.RCP64H R19, R9 ;  /* 0x0000000900137308 */ /* 0x004e280000001800 */
[----:B0-----:R-:W-:-:S08]  /*0240*/  DFMA R10, -R8, R18, 1 ;  /* 0x3ff00000080a742b */ /* 0x001fd00000000112 */
[----:B------:R-:W-:-:S08]  /*0250*/  DFMA R10, R10, R10, R10 ;  /* 0x0000000a0a0a722b */ /* 0x000fd0000000000a */
[----:B------:R-:W-:-:S08]  /*0260*/  DFMA R10, R18, R10, R18 ;  /* 0x0000000a120a722b */ /* 0x000fd00000000012 */
[----:B------:R-:W-:-:S08]  /*0270*/  DFMA R12, -R8, R10, 1 ;  /* 0x3ff00000080c742b */ /* 0x000fd0000000010a */
[----:B------:R-:W-:-:S08]  /*0280*/  DFMA R12, R10, R12, R10 ;  /* 0x0000000c0a0c722b */ /* 0x000fd0000000000a */
[----:B---3--:R-:W-:-:S08]  /*0290*/  DMUL R10, R6, R12 ;  /* 0x0000000c060a7228 */ /* 0x008fd00000000000 */
[----:B-1----:R-:W-:-:S08]  /*02a0*/  DFMA R14, -R8, R10, R6 ;  /* 0x0000000a080e722b */ /* 0x002fd00000000106 */
[----:B------:R-:W-:Y:S01]  /*02b0*/  DFMA R2, R12, R14, R10 ;  /* 0x0000000e0c02722b */ /* 0x000fe2000000000a */
[----:B------:R-:W-:-:S09]  /*02c0*/  FSETP.GEU.AND P1, PT, |R7|, 6.5827683646048100446e-37, PT ;  /* 0x036000000700780b */ /* 0x000fd20003f2e200 */
[----:B------:R-:W-:-:S05]  /*02d0*/  FFMA R4, RZ, R9, R3 ;  /* 0x00000009ff047223 */ /* 0x000fca0000000003 */
[----:B------:R-:W-:-:S13]  /*02e0*/  FSETP.GT.AND P0, PT, |R4|, 1.469367938527859385e-39, PT ;  /* 0x001000000400780b */ /* 0x000fda0003f04200 */
[----:B------:R-:W-:Y:S05]  /*02f0*/  @P0 BRA P1, `(.L_x_1) ;  /* 0x0000000000080947 */ /* 0x000fea0000800000 */
[----:B------:R-:W-:-:S07]  /*0300*/  MOV R10, 0x320 ;  /* 0x00000320000a7802 */ /* 0x000fce0000000f00 */
[----:B------:R-:W-:Y:S05]  /*0310*/  CALL.REL.NOINC `($__internal_0_$__cuda_sm20_div_rn_f64_full) ;  /* 0x0000000000147944 */ /* 0x000fea0003c00000 */
.L_x_1:
[----:B------:R-:W-:Y:S05]  /*0320*/  BSYNC.RECONVERGENT B0 ;  /* 0x0000000000007941 */ /* 0x000fea0003800200 */
.L_x_0:
[----:B------:R-:W0:Y:S02]  /*0330*/  LDC.64 R4, c[0x0][0x3a8] ;  /* 0x0000ea00ff047b82 */ /* 0x000e240000000a00 */
[----:B0-----:R-:W-:-:S05]  /*0340*/  IMAD.WIDE R4, R0, 0x8, R4 ;  /* 0x0000000800047825 */ /* 0x001fca00078e0204 */
[----:B------:R-:W-:Y:S01]  /*0350*/  STG.E.64 desc[UR4][R4.64], R2 ;  /* 0x0000000204007986 */ /* 0x000fe2000c101b04 */
[----:B------:R-:W-:Y:S05]  /*0360*/  EXIT ;  /* 0x000000000000794d */ /* 0x000fea0003800000 */
        .weak           $__internal_0_$__cuda_sm20_div_rn_f64_full
        .type           $__internal_0_$__cuda_sm20_div_rn_f64_full,@function
        .size           $__internal_0_$__cuda_sm20_div_rn_f64_full,(.L_x_8 - $__internal_0_$__cuda_sm20_div_rn_f64_full)
$__internal_0_$__cuda_sm20_div_rn_f64_full:
[C---:B------:R-:W-:Y:S01]  /*0370*/  FSETP.GEU.AND P0, PT, |R9|.reuse, 1.469367938527859385e-39, PT ;  /* 0x001000000900780b */ /* 0x040fe20003f0e200 */
[--C-:B------:R-:W-:Y:S01]  /*0380*/  IMAD.MOV.U32 R4, RZ, RZ, R8.reuse ;  /* 0x000000ffff047224 */ /* 0x100fe200078e0008 */
[----:B------:R-:W-:Y:S01]  /*0390*/  LOP3.LUT R2, R9, 0x800fffff, RZ, 0xc0, !PT ;  /* 0x800fffff09027812 */ /* 0x000fe200078ec0ff */
[----:B------:R-:W-:Y:S01]  /*03a0*/  IMAD.MOV.U32 R5, RZ, RZ, R9 ;  /* 0x000000ffff057224 */ /* 0x000fe200078e0009 */
[C---:B------:R-:W-:Y:S01]  /*03b0*/  FSETP.GEU.AND P2, PT, |R7|.reuse, 1.469367938527859385e-39, PT ;  /* 0x001000000700780b */ /* 0x040fe20003f4e200 */
[----:B------:R-:W-:Y:S01]  /*03c0*/  IMAD.MOV.U32 R16, RZ, RZ, 0x1 ;  /* 0x00000001ff107424 */ /* 0x000fe200078e00ff */
[----:B------:R-:W-:Y:S01]  /*03d0*/  LOP3.LUT R3, R2, 0x3ff00000, RZ, 0xfc, !PT ;  /* 0x3ff0000002037812 */ /* 0x000fe200078efcff */
[----:B------:R-:W-:Y:S01]  /*03e0*/  IMAD.MOV.U32 R2, RZ, RZ, R8 ;  /* 0x000000ffff027224 */ /* 0x000fe200078e0008 */
[----:B------:R-:W-:Y:S01]  /*03f0*/  LOP3.LUT R11, R7, 0x7ff00000, RZ, 0xc0, !PT ;  /* 0x7ff00000070b7812 */ /* 0x000fe200078ec0ff */
[----:B------:R-:W-:Y:S01]  /*0400*/  BSSY.RECONVERGENT B1, `(.L_x_2) ;  /* 0x0000051000017945 */ /* 0x000fe20003800200 */
[----:B------:R-:W-:-:S03]  /*0410*/  LOP3.LUT R14, R9, 0x7ff00000, RZ, 0xc0, !PT ;  /* 0x7ff00000090e7812 */ /* 0x000fc600078ec0ff */
[----:B------:R-:W-:Y:S01]  /*0420*/  @!P0 DMUL R2, R4, 8.98846567431157953865e+307 ;  /* 0x7fe0000004028828 */ /* 0x000fe20000000000 */
[----:B------:R-:W-:-:S03]  /*0430*/  ISETP.GE.U32.AND P1, PT, R11, R14, PT ;  /* 0x0000000e0b00720c */ /* 0x000fc60003f26070 */
[----:B------:R-:W-:Y:S02]  /*0440*/  @!P2 LOP3.LUT R8, R5, 0x7ff00000, RZ, 0xc0, !PT ;  /* 0x7ff000000508a812 */ /* 0x000fe400078ec0ff */
[----:B------:R-:W0:Y:S02]  /*0450*/  MUFU.RCP64H R17, R3 ;  /* 0x0000000300117308 */ /* 0x000e240000001800 */
[----:B------:R-:W-:Y:S01]  /*0460*/  @!P2 ISETP.GE.U32.AND P3, PT, R11, R8, PT ;  /* 0x000000080b00a20c */ /* 0x000fe20003f66070 */
[----:B------:R-:W-:Y:S01]  /*0470*/  IMAD.MOV.U32 R8, RZ, RZ, R6 ;  /* 0x000000ffff087224 */ /* 0x000fe200078e0006 */
[----:B0-----:R-:W-:-:S08]  /*0480*/  DFMA R12, R16, -R2, 1 ;  /* 0x3ff00000100c742b */ /* 0x001fd00000000802 */
[----:B------:R-:W-:Y:S01]  /*0490*/  DFMA R18, R12, R12, R12 ;  /* 0x0000000c0c12722b */ /* 0x000fe2000000000c */
[----:B------:R-:W-:-:S05]  /*04a0*/  IMAD.MOV.U32 R12, RZ, RZ, 0x1ca00000 ;  /* 0x1ca00000ff0c7424 */ /* 0x000fca00078e00ff */
[C---:B------:R-:W-:Y:S02]  /*04b0*/  @!P2 SEL R13, R12.reuse, 0x63400000, !P3 ;  /* 0x634000000c0da807 */ /* 0x040fe40005800000 */
[----:B------:R-:W-:Y:S01]  /*04c0*/  DFMA R16, R16, R18, R16 ;  /* 0x000000121010722b */ /* 0x000fe20000000010 */
[----:B------:R-:W-:Y:S01]  /*04d0*/  SEL R9, R12, 0x63400000, !P1 ;  /* 0x634000000c097807 */ /* 0x000fe20004800000 */
[----:B------:R-:W-:Y:S01]  /*04e0*/  @!P2 IMAD.MOV.U32 R18, RZ, RZ, RZ ;  /* 0x000000ffff12a224 */ /* 0x000fe200078e00ff */
[--C-:B------:R-:W-:Y:S02]  /*04f0*/  @!P2 LOP3.LUT R13, R13, 0x80000000, R7.reuse, 0xf8, !PT ;  /* 0x800000000d0da812 */ /* 0x100fe400078ef807 */
[----:B------:R-:W-:Y:S02]  /*0500*/  LOP3.LUT R9, R9, 0x800fffff, R7, 0xf8, !PT ;  /* 0x800fffff09097812 */ /* 0x000fe400078ef807 */
[----:B------:R-:W-:Y:S01]  /*0510*/  @!P2 LOP3.LUT R19, R13, 0x100000, RZ, 0xfc, !PT ;  /* 0x001000000d13a812 */ /* 0x000fe200078efcff */
[----:B------:R-:W-:-:S05]  /*0520*/  DFMA R20, R16, -R2, 1 ;  /* 0x3ff000001014742b */ /* 0x000fca0000000802 */
[----:B------:R-:W-:-:S03]  /*0530*/  @!P2 DFMA R8, R8, 2, -R18 ;  /* 0x400000000808a82b */ /* 0x000fc60000000812 */
[----:B------:R-:W-:Y:S01]  /*0540*/  DFMA R16, R16, R20, R16 ;  /* 0x000000141010722b */ /* 0x000fe20000000010 */
[----:B------:R-:W-:Y:S02]  /*0550*/  IMAD.MOV.U32 R21, RZ, RZ, R11 ;  /* 0x000000ffff157224 */ /* 0x000fe400078e000b */
[----:B------:R-:W-:Y:S01]  /*0560*/  IMAD.MOV.U32 R20, RZ, RZ, R14 ;  /* 0x000000ffff147224 */ /* 0x000fe200078e000e */
[----:B------:R-:W-:-:S03]  /*0570*/  @!P0 LOP3.LUT R20, R3, 0x7ff00000, RZ, 0xc0, !PT ;  /* 0x7ff0000003148812 */ /* 0x000fc600078ec0ff */
[----:B------:R-:W-:Y:S01]  /*0580*/  @!P2 LOP3.LUT R21, R9, 0x7ff00000, RZ, 0xc0, !PT ;  /* 0x7ff000000915a812 */ /* 0x000fe200078ec0ff */
[----:B------:R-:W-:Y:S01]  /*0590*/  DMUL R18, R16, R8 ;  /* 0x0000000810127228 */ /* 0x000fe20000000000 */
[----:B------:R-:W-:-:S03]  /*05a0*/  VIADD R22, R20, 0xffffffff ;  /* 0xffffffff14167836 */ /* 0x000fc60000000000 */
[----:B------:R-:W-:-:S04]  /*05b0*/  VIADD R13, R21, 0xffffffff ;  /* 0xffffffff150d7836 */ /* 0x000fc80000000000 */
[----:B------:R-:W-:Y:S01]  /*05c0*/  DFMA R14, R18, -R2, R8 ;  /* 0x80000002120e722b */ /* 0x000fe20000000008 */
[----:B------:R-:W-:-:S04]  /*05d0*/  ISETP.GT.U32.AND P0, PT, R13, 0x7feffffe, PT ;  /* 0x7feffffe0d00780c */ /* 0x000fc80003f04070 */
[----:B------:R-:W-:-:S03]  /*05e0*/  ISETP.GT.U32.OR P0, PT, R22, 0x7feffffe, P0 ;  /* 0x7feffffe1600780c */ /* 0x000fc60000704470 */
[----:B------:R-:W-:-:S10]  /*05f0*/  DFMA R14, R16, R14, R18 ;  /* 0x0000000e100e722b */ /* 0x000fd40000000012 */
[----:B------:R-:W-:Y:S05]  /*0600*/  @P0 BRA `(.L_x_3) ;  /* 0x00000000006c0947 */ /* 0x000fea0003800000 */
[----:B------:R-:W-:-:S04]  /*0610*/  LOP3.LUT R16, R5, 0x7ff00000, RZ, 0xc0, !PT ;  /* 0x7ff0000005107812 */ /* 0x000fc800078ec0ff */
[CC--:B------:R-:W-:Y:S02]  /*0620*/  VIADDMNMX R6, R11.reuse, -R16.reuse, 0xb9600000, !PT ;  /* 0xb96000000b067446 */ /* 0x0c0fe40007800910 */
[----:B------:R-:W-:Y:S02]  /*0630*/  ISETP.GE.U32.AND P0, PT, R11, R16, PT ;  /* 0x000000100b00720c */ /* 0x000fe40003f06070 */
[----:B------:R-:W-:Y:S02]  /*0640*/  VIMNMX R6, PT, PT, R6, 0x46a00000, PT ;  /* 0x46a0000006067848 */ /* 0x000fe40003fe0100 */
[----:B------:R-:W-:-:S05]  /*0650*/  SEL R11, R12, 0x63400000, !P0 ;  /* 0x634000000c0b7807 */ /* 0x000fca0004000000 */
[----:B------:R-:W-:Y:S02]  /*0660*/  IMAD.IADD R11, R6, 0x1, -R11 ;  /* 0x00000001060b7824 */ /* 0x000fe400078e0a0b */
[----:B------:R-:W-:Y:S02]  /*0670*/  IMAD.MOV.U32 R6, RZ, RZ, RZ ;  /* 0x000000ffff067224 */ /* 0x000fe400078e00ff */
[----:B------:R-:W-:-:S06]  /*0680*/  VIADD R7, R11, 0x7fe00000 ;  /* 0x7fe000000b077836 */ /* 0x000fcc0000000000 */
[----:B------:R-:W-:-:S10]  /*0690*/  DMUL R12, R14, R6 ;  /* 0x000000060e0c7228 */ /* 0x000fd40000000000 */
[----:B------:R-:W-:-:S13]  /*06a0*/  FSETP.GTU.AND P0, PT, |R13|, 1.469367938527859385e-39, PT ;  /* 0x001000000d00780b */ /* 0x000fda0003f0c200 */
[----:B------:R-:W-:Y:S05]  /*06b0*/  @P0 BRA `(.L_x_4) ;  /* 0x0000000000940947 */ /* 0x000fea0003800000 */
[----:B------:R-:W-:Y:S01]  /*06c0*/  DFMA R2, R14, -R2, R8 ;  /* 0x800000020e02722b */ /* 0x000fe20000000008 */
[----:B------:R-:W-:-:S09]  /*06d0*/  IMAD.MOV.U32 R6, RZ, RZ, RZ ;  /* 0x000000ffff067224 */ /* 0x000fd200078e00ff */
[C---:B------:R-:W-:Y:S02]  /*06e0*/  FSETP.NEU.AND P0, PT, R3.reuse, RZ, PT ;  /* 0x000000ff0300720b */ /* 0x040fe40003f0d000 */
[----:B------:R-:W-:-:S04]  /*06f0*/  LOP3.LUT R5, R3, 0x80000000, R5, 0x48, !PT ;  /* 0x8000000003057812 */ /* 0x000fc800078e4805 */
[----:B------:R-:W-:-:S07]  /*0700*/  LOP3.LUT R7, R5, R7, RZ, 0xfc, !PT ;  /* 0x0000000705077212 */ /* 0x000fce00078efcff */
[----:B------:R-:W-:Y:S05]  /*0710*/  @!P0 BRA `(.L_x_4) ;  /* 0x00000000007c8947 */ /* 0x000fea0003800000 */
[----:B------:R-:W-:Y:S01]  /*0720*/  IMAD.MOV R3, RZ, RZ, -R11 ;  /* 0x000000ffff037224 */ /* 0x000fe200078e0a0b */
[----:B------:R-:W-:Y:S01]  /*0730*/  DMUL.RP R6, R14, R6 ;  /* 0x000000060e067228 */ /* 0x000fe20000008000 */
[----:B------:R-:W-:Y:S01]  /*0740*/  IMAD.MOV.U32 R2, RZ, RZ, RZ ;  /* 0x000000ffff027224 */ /* 0x000fe200078e00ff */
[----:B------:R-:W-:-:S05]  /*0750*/  IADD3 R11, PT, PT, -R11, -0x43300000, RZ ;  /* 0xbcd000000b0b7810 */ /* 0x000fca0007ffe1ff */
[----:B------:R-:W-:-:S03]  /*0760*/  DFMA R2, R12, -R2, R14 ;  /* 0x800000020c02722b */ /* 0x000fc6000000000e */
[----:B------:R-:W-:-:S07]  /*0770*/  LOP3.LUT R5, R7, R5, RZ, 0x3c, !PT ;  /* 0x0000000507057212 */ /* 0x000fce00078e3cff */
[----:B------:R-:W-:-:S04]  /*0780*/  FSETP.NEU.AND P0, PT, |R3|, R11, PT ;  /* 0x0000000b0300720b */ /* 0x000fc80003f0d200 */
[----:B------:R-:W-:Y:S02]  /*0790*/  FSEL R12, R6, R12, !P0 ;  /* 0x0000000c060c7208 */ /* 0x000fe40004000000 */
[----:B------:R-:W-:Y:S01]  /*07a0*/  FSEL R13, R5, R13, !P0 ;  /* 0x0000000d050d7208 */ /* 0x000fe20004000000 */
[----:B------:R-:W-:Y:S06]  /*07b0*/  BRA `(.L_x_4) ;  /* 0x0000000000547947 */ /* 0x000fec0003800000 */
.L_x_3:
[----:B------:R-:W-:-:S14]  /*07c0*/  DSETP.NAN.AND P0, PT, R6, R6, PT ;  /* 0x000000060600722a */ /* 0x000fdc0003f08000 */
[----:B------:R-:W-:Y:S05]  /*07d0*/  @P0 BRA `(.L_x_5) ;  /* 0x0000000000440947 */ /* 0x000fea0003800000 */
[----:B------:R-:W-:-:S14]  /*07e0*/  DSETP.NAN.AND P0, PT, R4, R4, PT ;  /* 0x000000040400722a */ /* 0x000fdc0003f08000 */
[----:B------:R-:W-:Y:S05]  /*07f0*/  @P0 BRA `(.L_x_6) ;  /* 0x0000000000300947 */ /* 0x000fea0003800000 */
[----:B------:R-:W-:Y:S01]  /*0800*/  ISETP.NE.AND P0, PT, R21, R20, PT ;  /* 0x000000141500720c */ /* 0x000fe20003f05270 */
[----:B------:R-:W-:Y:S02]  /*0810*/  IMAD.MOV.U32 R12, RZ, RZ, 0x0 ;  /* 0x00000000ff0c7424 */ /* 0x000fe400078e00ff */
[----:B------:R-:W-:-:S10]  /*0820*/  IMAD.MOV.U32 R13, RZ, RZ, -0x80000 ;  /* 0xfff80000ff0d7424 */ /* 0x000fd400078e00ff */
[----:B------:R-:W-:Y:S05]  /*0830*/  @!P0 BRA `(.L_x_4) ;  /* 0x0000000000348947 */ /* 0x000fea0003800000 */
[----:B------:R-:W-:Y:S02]  /*0840*/  ISETP.NE.AND P0, PT, R21, 0x7ff00000, PT ;  /* 0x7ff000001500780c */ /* 0x000fe40003f05270 */
[----:B------:R-:W-:Y:S02]  /*0850*/  LOP3.LUT R13, R7, 0x80000000, R5, 0x48, !PT ;  /* 0x80000000070d7812 */ /* 0x000fe400078e4805 */
[----:B------:R-:W-:-:S13]  /*0860*/  ISETP.EQ.OR P0, PT, R20, RZ, !P0 ;  /* 0x000000ff1400720c */ /* 0x000fda0004702670 */
[----:B------:R-:W-:Y:S01]  /*0870*/  @P0 LOP3.LUT R2, R13, 0x7ff00000, RZ, 0xfc, !PT ;  /* 0x7ff000000d020812 */ /* 0x000fe200078efcff */
[----:B------:R-:W-:Y:S02]  /*0880*/  @!P0 IMAD.MOV.U32 R12, RZ, RZ, RZ ;  /* 0x000000ffff0c8224 */ /* 0x000fe400078e00ff */
[----:B------:R-:W-:Y:S02]  /*0890*/  @P0 IMAD.MOV.U32 R12, RZ, RZ, RZ ;  /* 0x000000ffff0c0224 */ /* 0x000fe400078e00ff */
[----:B------:R-:W-:Y:S01]  /*08a0*/  @P0 IMAD.MOV.U32 R13, RZ, RZ, R2 ;  /* 0x000000ffff0d0224 */ /* 0x000fe200078e0002 */
[----:B------:R-:W-:Y:S06]  /*08b0*/  BRA `(.L_x_4) ;  /* 0x0000000000147947 */ /* 0x000fec0003800000 */
.L_x_6:
[----:B------:R-:W-:Y:S01]  /*08c0*/  LOP3.LUT R13, R5, 0x80000, RZ, 0xfc, !PT ;  /* 0x00080000050d7812 */ /* 0x000fe200078efcff */
[----:B------:R-:W-:Y:S01]  /*08d0*/  IMAD.MOV.U32 R12, RZ, RZ, R4 ;  /* 0x000000ffff0c7224 */ /* 0x000fe200078e0004 */
[----:B------:R-:W-:Y:S06]  /*08e0*/  BRA `(.L_x_4) ;  /* 0x0000000000087947 */ /* 0x000fec0003800000 */
.L_x_5:
[----:B------:R-:W-:Y:S01]  /*08f0*/  LOP3.LUT R13, R7, 0x80000, RZ, 0xfc, !PT ;  /* 0x00080000070d7812 */ /* 0x000fe200078efcff */
[----:B------:R-:W-:-:S07]  /*0900*/  IMAD.MOV.U32 R12, RZ, RZ, R6 ;  /* 0x000000ffff0c7224 */ /* 0x000fce00078e0006 */
.L_x_4:
[----:B------:R-:W-:Y:S05]  /*0910*/  BSYNC.RECONVERGENT B1 ;  /* 0x0000000000017941 */ /* 0x000fea0003800200 */
.L_x_2:
[----:B------:R-:W-:Y:S02]  /*0920*/  IMAD.MOV.U32 R11, RZ, RZ, 0x0 ;  /* 0x00000000ff0b7424 */ /* 0x000fe400078e00ff */
[----:B------:R-:W-:Y:S02]  /*0930*/  IMAD.MOV.U32 R2, RZ, RZ, R12 ;  /* 0x000000ffff027224 */ /* 0x000fe400078e000c */
[----:B------:R-:W-:Y:S01]  /*0940*/  IMAD.MOV.U32 R3, RZ, RZ, R13 ;  /* 0x000000ffff037224 */ /* 0x000fe200078e000d */
[----:B------:R-:W-:Y:S06]  /*0950*/  RET.REL.NODEC R10 `(_Z18array_ops_parallelPdS_S_S_S_S_i) ;  /* 0xfffffff40aa87950 */ /* 0x000fec0003c3ffff */
.L_x_7:
[----:B------:R-:W-:-:S00]  /*0960*/  BRA `(.L_x_7) ;  /* 0xfffffffc00fc7947 */ /* 0x000fc0000383ffff */
[----:B------:R-:W-:-:S00]  /*0970*/  NOP ;  /* 0x0000000000007918 */ /* 0x000fc00000000000 */
        /* <DEDUP_REMOVED lines=8> */
.L_x_8:


//--------------------- .nv.shared.reserved.0     --------------------------
	.section	.nv.shared.reserved.0,"aw",@nobits
	.weak		__nv_reservedSMEM_offset_0_alias
	.size		__nv_reservedSMEM_offset_0_alias, 0, 64
	.other		__nv_reservedSMEM_offset_0_alias,@"STO_CUDA_RESERVED_SHARED STV_DEFAULT"
__nv_reservedSMEM_offset_0_alias:
	.zero		0
	.zero		64


//--------------------- .nv.constant0._Z18array_ops_parallelPdS_S_S_S_S_i --------------------------
	.section	.nv.constant0._Z18array_ops_parallelPdS_S_S_S_S_i,"a",@progbits
	.sectionflags	@""
	.align	4
.nv.constant0._Z18array_ops_parallelPdS_S_S_S_S_i:
	.zero		948


//--------------------- SYMBOLS --------------------------

	.type		.nv.reservedSmem.offset0,@object
	.size		.nv.reservedSmem.offset0,0x4
